//
// Generated by NVIDIA NVVM Compiler
//
// Compiler Build ID: CL-36424714
// Cuda compilation tools, release 13.0, V13.0.88
// Based on NVVM 20.0.0
//

.version 9.0
.target sm_100
.address_size 64

	// .globl	_Z7getMaxsPdi
.global .align 4 .b8 __cudart_i2opi_f[24] = {65, 144, 67, 60, 153, 149, 98, 219, 192, 221, 52, 245, 209, 87, 39, 252, 41, 21, 68, 78, 110, 131, 249, 162};

.visible .entry _Z7getMaxsPdi(
	.param .u64 .ptr .align 1 _Z7getMaxsPdi_param_0,
	.param .u32 _Z7getMaxsPdi_param_1
)
{
	.local .align 4 .b8 	__local_depot0[28];
	.reg .b64 	%SP;
	.reg .b64 	%SPL;
	.reg .pred 	%p<20>;
	.reg .b32 	%r<88>;
	.reg .b32 	%f<48>;
	.reg .b64 	%rd<42>;
	.reg .b64 	%fd<8>;

	mov.u64 	%SPL, __local_depot0;
	ld.param.u64 	%rd15, [_Z7getMaxsPdi_param_0];
	ld.param.u32 	%r33, [_Z7getMaxsPdi_param_1];
	add.u64 	%rd1, %SPL, 0;
	add.u64 	%rd2, %SPL, 0;
	mov.u32 	%r1, %ntid.x;
	mov.u32 	%r34, %ctaid.x;
	mov.u32 	%r35, %tid.x;
	mad.lo.s32 	%r79, %r34, %r1, %r35;
	setp.ge.s32 	%p1, %r79, %r33;
	@%p1 bra 	$L__BB0_21;
	mov.u32 	%r36, %nctaid.x;
	mul.lo.s32 	%r3, %r36, %r1;
	cvta.to.global.u64 	%rd3, %rd15;
	mov.u64 	%rd29, __cudart_i2opi_f;
$L__BB0_2:
	cvt.rn.f32.s32 	%f1, %r79;
	mul.f32 	%f10, %f1, 0f3F22F983;
	cvt.rni.s32.f32 	%r87, %f10;
	cvt.rn.f32.s32 	%f11, %r87;
	fma.rn.f32 	%f12, %f11, 0fBFC90FDA, %f1;
	fma.rn.f32 	%f13, %f11, 0fB3A22168, %f12;
	fma.rn.f32 	%f47, %f11, 0fA7C234C5, %f13;
	abs.f32 	%f3, %f1;
	setp.ltu.f32 	%p2, %f3, 0f47CE4780;
	mov.u32 	%r83, %r87;
	mov.f32 	%f46, %f47;
	@%p2 bra 	$L__BB0_10;
	setp.neu.f32 	%p3, %f3, 0f7F800000;
	@%p3 bra 	$L__BB0_5;
	mov.f32 	%f16, 0f00000000;
	mul.rn.f32 	%f46, %f1, %f16;
	mov.b32 	%r83, 0;
	bra.uni 	$L__BB0_10;
$L__BB0_5:
	mov.b32 	%r6, %f1;
	shl.b32 	%r38, %r6, 8;
	or.b32  	%r7, %r38, -2147483648;
	mov.b64 	%rd40, 0;
	mov.b32 	%r80, 0;
	mov.u64 	%rd38, %rd29;
	mov.u64 	%rd39, %rd2;
$L__BB0_6:
	.pragma "nounroll";
	ld.global.nc.u32 	%r39, [%rd38];
	mad.wide.u32 	%rd20, %r39, %r7, %rd40;
	shr.u64 	%rd40, %rd20, 32;
	st.local.u32 	[%rd39], %rd20;
	add.s32 	%r80, %r80, 1;
	add.s64 	%rd39, %rd39, 4;
	add.s64 	%rd38, %rd38, 4;
	setp.ne.s32 	%p4, %r80, 6;
	@%p4 bra 	$L__BB0_6;
	shr.u32 	%r40, %r6, 23;
	st.local.u32 	[%rd2+24], %rd40;
	and.b32  	%r10, %r40, 31;
	and.b32  	%r41, %r40, 224;
	add.s32 	%r42, %r41, -128;
	shr.u32 	%r43, %r42, 5;
	mul.wide.u32 	%rd21, %r43, 4;
	sub.s64 	%rd10, %rd2, %rd21;
	ld.local.u32 	%r81, [%rd10+24];
	ld.local.u32 	%r82, [%rd10+20];
	setp.eq.s32 	%p5, %r10, 0;
	@%p5 bra 	$L__BB0_9;
	shf.l.wrap.b32 	%r81, %r82, %r81, %r10;
	ld.local.u32 	%r44, [%rd10+16];
	shf.l.wrap.b32 	%r82, %r44, %r82, %r10;
$L__BB0_9:
	shr.u32 	%r45, %r81, 30;
	shf.l.wrap.b32 	%r46, %r82, %r81, 2;
	shl.b32 	%r47, %r82, 2;
	shr.u32 	%r48, %r46, 31;
	add.s32 	%r49, %r48, %r45;
	neg.s32 	%r50, %r49;
	setp.lt.s32 	%p6, %r79, 0;
	selp.b32 	%r83, %r50, %r49, %p6;
	xor.b32  	%r51, %r46, %r6;
	shr.s32 	%r52, %r46, 31;
	xor.b32  	%r53, %r52, %r46;
	xor.b32  	%r54, %r52, %r47;
	cvt.u64.u32 	%rd22, %r53;
	shl.b64 	%rd23, %rd22, 32;
	cvt.u64.u32 	%rd24, %r54;
	or.b64  	%rd25, %rd23, %rd24;
	cvt.rn.f64.s64 	%fd1, %rd25;
	mul.f64 	%fd2, %fd1, 0d3BF921FB54442D19;
	cvt.rn.f32.f64 	%f14, %fd2;
	neg.f32 	%f15, %f14;
	setp.lt.s32 	%p7, %r51, 0;
	selp.f32 	%f46, %f15, %f14, %p7;
$L__BB0_10:
	mul.rn.f32 	%f17, %f46, %f46;
	and.b32  	%r56, %r83, 1;
	setp.eq.b32 	%p8, %r56, 1;
	selp.f32 	%f18, 0f3F800000, %f46, %p8;
	fma.rn.f32 	%f19, %f17, %f18, 0f00000000;
	fma.rn.f32 	%f20, %f17, 0f37CBAC00, 0fBAB607ED;
	selp.f32 	%f21, %f20, 0fB94D4153, %p8;
	selp.f32 	%f22, 0f3D2AAABB, 0f3C0885E4, %p8;
	fma.rn.f32 	%f23, %f21, %f17, %f22;
	selp.f32 	%f24, 0fBEFFFFFF, 0fBE2AAAA8, %p8;
	fma.rn.f32 	%f25, %f23, %f17, %f24;
	fma.rn.f32 	%f26, %f25, %f19, %f18;
	and.b32  	%r57, %r83, 2;
	setp.eq.s32 	%p9, %r57, 0;
	mov.f32 	%f27, 0f00000000;
	sub.f32 	%f28, %f27, %f26;
	selp.f32 	%f29, %f26, %f28, %p9;
	cvt.f64.f32 	%fd3, %f29;
	mul.wide.s32 	%rd26, %r79, 8;
	add.s64 	%rd11, %rd3, %rd26;
	ld.global.f64 	%fd4, [%rd11];
	setp.geu.f64 	%p10, %fd4, %fd3;
	@%p10 bra 	$L__BB0_20;
	setp.ltu.f32 	%p11, %f3, 0f47CE4780;
	@%p11 bra 	$L__BB0_19;
	setp.neu.f32 	%p12, %f3, 0f7F800000;
	@%p12 bra 	$L__BB0_14;
	mov.f32 	%f32, 0f00000000;
	mul.rn.f32 	%f47, %f1, %f32;
	mov.b32 	%r87, 0;
	bra.uni 	$L__BB0_19;
$L__BB0_14:
	mov.b32 	%r19, %f1;
	shl.b32 	%r59, %r19, 8;
	or.b32  	%r20, %r59, -2147483648;
	mov.b64 	%rd41, 0;
	mov.b32 	%r84, 0;
$L__BB0_15:
	.pragma "nounroll";
	mul.wide.u32 	%rd28, %r84, 4;
	add.s64 	%rd30, %rd29, %rd28;
	ld.global.nc.u32 	%r60, [%rd30];
	mad.wide.u32 	%rd31, %r60, %r20, %rd41;
	shr.u64 	%rd41, %rd31, 32;
	add.s64 	%rd32, %rd1, %rd28;
	st.local.u32 	[%rd32], %rd31;
	add.s32 	%r84, %r84, 1;
	setp.ne.s32 	%p13, %r84, 6;
	@%p13 bra 	$L__BB0_15;
	shr.u32 	%r61, %r19, 23;
	st.local.u32 	[%rd1+24], %rd41;
	and.b32  	%r23, %r61, 31;
	and.b32  	%r62, %r61, 224;
	add.s32 	%r63, %r62, -128;
	shr.u32 	%r64, %r63, 5;
	mul.wide.u32 	%rd33, %r64, 4;
	sub.s64 	%rd14, %rd1, %rd33;
	ld.local.u32 	%r85, [%rd14+24];
	ld.local.u32 	%r86, [%rd14+20];
	setp.eq.s32 	%p14, %r23, 0;
	@%p14 bra 	$L__BB0_18;
	shf.l.wrap.b32 	%r85, %r86, %r85, %r23;
	ld.local.u32 	%r65, [%rd14+16];
	shf.l.wrap.b32 	%r86, %r65, %r86, %r23;
$L__BB0_18:
	shr.u32 	%r66, %r85, 30;
	shf.l.wrap.b32 	%r67, %r86, %r85, 2;
	shl.b32 	%r68, %r86, 2;
	shr.u32 	%r69, %r67, 31;
	add.s32 	%r70, %r69, %r66;
	neg.s32 	%r71, %r70;
	setp.lt.s32 	%p15, %r79, 0;
	selp.b32 	%r87, %r71, %r70, %p15;
	xor.b32  	%r72, %r67, %r19;
	shr.s32 	%r73, %r67, 31;
	xor.b32  	%r74, %r73, %r67;
	xor.b32  	%r75, %r73, %r68;
	cvt.u64.u32 	%rd34, %r74;
	shl.b64 	%rd35, %rd34, 32;
	cvt.u64.u32 	%rd36, %r75;
	or.b64  	%rd37, %rd35, %rd36;
	cvt.rn.f64.s64 	%fd5, %rd37;
	mul.f64 	%fd6, %fd5, 0d3BF921FB54442D19;
	cvt.rn.f32.f64 	%f30, %fd6;
	neg.f32 	%f31, %f30;
	setp.lt.s32 	%p16, %r72, 0;
	selp.f32 	%f47, %f31, %f30, %p16;
$L__BB0_19:
	mul.rn.f32 	%f33, %f47, %f47;
	and.b32  	%r77, %r87, 1;
	setp.eq.b32 	%p17, %r77, 1;
	selp.f32 	%f34, 0f3F800000, %f47, %p17;
	fma.rn.f32 	%f35, %f33, %f34, 0f00000000;
	fma.rn.f32 	%f36, %f33, 0f37CBAC00, 0fBAB607ED;
	selp.f32 	%f37, %f36, 0fB94D4153, %p17;
	selp.f32 	%f38, 0f3D2AAABB, 0f3C0885E4, %p17;
	fma.rn.f32 	%f39, %f37, %f33, %f38;
	selp.f32 	%f40, 0fBEFFFFFF, 0fBE2AAAA8, %p17;
	fma.rn.f32 	%f41, %f39, %f33, %f40;
	fma.rn.f32 	%f42, %f41, %f35, %f34;
	and.b32  	%r78, %r87, 2;
	setp.eq.s32 	%p18, %r78, 0;
	mov.f32 	%f43, 0f00000000;
	sub.f32 	%f44, %f43, %f42;
	selp.f32 	%f45, %f42, %f44, %p18;
	cvt.f64.f32 	%fd7, %f45;
	st.global.f64 	[%rd11], %fd7;
$L__BB0_20:
	add.s32 	%r79, %r79, %r3;
	setp.lt.s32 	%p19, %r79, %r33;
	@%p19 bra 	$L__BB0_2;
$L__BB0_21:
	ret;

}


// ===== COMPILED SASS (sm_100) =====

	.target	sm_100

	.elftype	@"ET_EXEC"


//--------------------- .note.nv.tkinfo           --------------------------
	.section	.note.nv.tkinfo,"",@"SHT_NOTE"
	.sectionflags	@"SHF_NOTE_NV_TKINFO"
	.tkinfo
        /*0018*/ 	.word	0x00000002
        /*0030*/ 	.string	""
        /*0030*/ 	.string	"ptxas"
        /*0030*/ 	.string	"Cuda compilation tools, release 13.0, V13.0.88"
        /*0030*/ 	.string	"Build cuda_13.0.r13.0/compiler.36424714_0"
        /*0030*/ 	.string	"-arch sm_100 -m 64 "



//--------------------- .note.nv.cuinfo           --------------------------
	.section	.note.nv.cuinfo,"",@"SHT_NOTE"
	.sectionflags	@"SHF_NOTE_NV_CUINFO"
        /*0018*/ 	.short	0x0002
        /*001a*/ 	.short	0x0064
        /*001c*/ 	.short	0x0082
	.zero		2


//--------------------- .nv.info                  --------------------------
	.section	.nv.info,"",@"SHT_CUDA_INFO"
	.align	4


	//----- nvinfo : EIATTR_REGCOUNT
	.align		4
        /*0000*/ 	.byte	0x04, 0x2f
        /*0002*/ 	.short	(.L_2 - .L_1)
	.align		4
.L_1:
        /*0004*/ 	.word	index@(_Z7getMaxsPdi)
        /*0008*/ 	.word	0x0000001c


	//----- nvinfo : EIATTR_FRAME_SIZE
	.align		4
.L_2:
        /*000c*/ 	.byte	0x04, 0x11
        /*000e*/ 	.short	(.L_4 - .L_3)
	.align		4
.L_3:
        /*0010*/ 	.word	index@(_Z7getMaxsPdi)
        /*0014*/ 	.word	0x00000000


	//----- nvinfo : EIATTR_MIN_STACK_SIZE
	.align		4
.L_4:
        /*0018*/ 	.byte	0x04, 0x12
        /*001a*/ 	.short	(.L_6 - .L_5)
	.align		4
.L_5:
        /*001c*/ 	.word	index@(_Z7getMaxsPdi)
        /*0020*/ 	.word	0x00000000
.L_6:


//--------------------- .nv.compat                --------------------------
	.section	.nv.compat,"",@"SHT_CUDA_COMPAT_INFO"
	.align	4
        /*0000*/ 	.byte	0x02, 0x09, 0x00, 0x00, 0x02, 0x02, 0x01, 0x00, 0x02, 0x05, 0x05, 0x00, 0x03, 0x07, 0x01, 0x01
        /*0010*/ 	.byte	0x02, 0x03, 0x00, 0x00, 0x02, 0x06, 0x01, 0x00, 0x04, 0x0b, 0x08, 0x00, 0x01, 0x00, 0x00, 0x00
        /*0020*/ 	.byte	0x00, 0x00, 0x00, 0x00


//--------------------- .nv.info._Z7getMaxsPdi    --------------------------
	.section	.nv.info._Z7getMaxsPdi,"",@"SHT_CUDA_INFO"
	.sectionflags	@""
	.align	4


	//----- nvinfo : EIATTR_CUDA_API_VERSION
	.align		4
        /*0000*/ 	.byte	0x04, 0x37
        /*0002*/ 	.short	(.L_8 - .L_7)
.L_7:
        /*0004*/ 	.word	0x00000082


	//----- nvinfo : EIATTR_KPARAM_INFO
	.align		4
.L_8:
        /*0008*/ 	.byte	0x04, 0x17
        /*000a*/ 	.short	(.L_10 - .L_9)
.L_9:
        /*000c*/ 	.word	0x00000000
        /*0010*/ 	.short	0x0001
        /*0012*/ 	.short	0x0008
        /*0014*/ 	.byte	0x00, 0xf0, 0x11, 0x00


	//----- nvinfo : EIATTR_KPARAM_INFO
	.align		4
.L_10:
        /*0018*/ 	.byte	0x04, 0x17
        /*001a*/ 	.short	(.L_12 - .L_11)
.L_11:
        /*001c*/ 	.word	0x00000000
        /*0020*/ 	.short	0x0000
        /*0022*/ 	.short	0x0000
        /*0024*/ 	.byte	0x00, 0xf5, 0x21, 0x00


	//----- nvinfo : EIATTR_SPARSE_MMA_MASK
	.align		4
.L_12:
        /*0028*/ 	.byte	0x03, 0x50
        /*002a*/ 	.short	0x0000


	//----- nvinfo : EIATTR_MAXREG_COUNT
	.align		4
        /*002c*/ 	.byte	0x03, 0x1b
        /*002e*/ 	.short	0x00ff


	//----- nvinfo : EIATTR_MERCURY_ISA_VERSION
	.align		4
        /*0030*/ 	.byte	0x03, 0x5f
        /*0032*/ 	.short	0x0101


	//----- nvinfo : EIATTR_VRC_CTA_INIT_COUNT
	.align		4
        /*0034*/ 	.byte	0x02, 0x4a
	.zero		1
	.zero		1


	//----- nvinfo : EIATTR_EXIT_INSTR_OFFSETS
	.align		4
        /*0038*/ 	.byte	0x04, 0x1c
        /*003a*/ 	.short	(.L_14 - .L_13)


	//   ....[0]....
.L_13:
        /*003c*/ 	.word	0x00000070


	//   ....[1]....
        /*0040*/ 	.word	0x00001040


	//----- nvinfo : EIATTR_CRS_STACK_SIZE
	.align		4
.L_14:
        /*0044*/ 	.byte	0x04, 0x1e
        /*0046*/ 	.short	(.L_16 - .L_15)
.L_15:
        /*0048*/ 	.word	0x00000000


	//----- nvinfo : EIATTR_CBANK_PARAM_SIZE
	.align		4
.L_16:
        /*004c*/ 	.byte	0x03, 0x19
        /*004e*/ 	.short	0x000c


	//----- nvinfo : EIATTR_PARAM_CBANK
	.align		4
        /*0050*/ 	.byte	0x04, 0x0a
        /*0052*/ 	.short	(.L_18 - .L_17)
	.align		4
.L_17:
        /*0054*/ 	.word	index@(.nv.constant0._Z7getMaxsPdi)
        /*0058*/ 	.short	0x0380
        /*005a*/ 	.short	0x000c


	//----- nvinfo : EIATTR_SW_WAR
	.align		4
.L_18:
        /*005c*/ 	.byte	0x04, 0x36
        /*005e*/ 	.short	(.L_20 - .L_19)
.L_19:
        /*0060*/ 	.word	0x00000008
.L_20:


//--------------------- .nv.callgraph             --------------------------
	.section	.nv.callgraph,"",@"SHT_CUDA_CALLGRAPH"
	.align	4
	.sectionentsize	8
	.align		4
        /*0000*/ 	.word	0x00000000
	.align		4
        /*0004*/ 	.word	0xffffffff
	.align		4
        /*0008*/ 	.word	0x00000000
	.align		4
        /*000c*/ 	.word	0xfffffffe
	.align		4
        /*0010*/ 	.word	0x00000000
	.align		4
        /*0014*/ 	.word	0xfffffffd
	.align		4
        /*0018*/ 	.word	0x00000000
	.align		4
        /*001c*/ 	.word	0xfffffffc


//--------------------- .nv.constant4             --------------------------
	.section	.nv.constant4,"a",@progbits
	.align	8
	.align		8
.nv.constant4:
        /*0000*/ 	.dword	__cudart_i2opi_f


//--------------------- .text._Z7getMaxsPdi       --------------------------
	.section	.text._Z7getMaxsPdi,"ax",@progbits
	.align	128
        .global         _Z7getMaxsPdi
        .type           _Z7getMaxsPdi,@function
        .size           _Z7getMaxsPdi,(.L_x_14 - _Z7getMaxsPdi)
        .other          _Z7getMaxsPdi,@"STO_CUDA_ENTRY STV_DEFAULT"
_Z7getMaxsPdi:
.text._Z7getMaxsPdi:
[----:B------:R-:W-:Y:S01]  /*0000*/  LDC R1, c[0x0][0x37c] ;  /* 0x0000df00ff017b82 */ /* 0x000fe20000000800 */
[----:B------:R-:W0:Y:S01]  /*0010*/  S2R R8, SR_CTAID.X ;  /* 0x0000000000087919 */ /* 0x000e220000002500 */
[----:B------:R-:W0:Y:S01]  /*0020*/  LDCU UR6, c[0x0][0x360] ;  /* 0x00006c00ff0677ac */ /* 0x000e220008000800 */
[----:B------:R-:W0:Y:S01]  /*0030*/  S2R R3, SR_TID.X ;  /* 0x0000000000037919 */ /* 0x000e220000002100 */
[----:B------:R-:W1:Y:S01]  /*0040*/  LDCU UR4, c[0x0][0x388] ;  /* 0x00007100ff0477ac */ /* 0x000e620008000800 */
[----:B0-----:R-:W-:-:S05]  /*0050*/  IMAD R8, R8, UR6, R3 ;  /* 0x0000000608087c24 */ /* 0x001fca000f8e0203 */
[----:B-1----:R-:W-:-:S13]  /*0060*/  ISETP.GE.AND P0, PT, R8, UR4, PT ;  /* 0x0000000408007c0c */ /* 0x002fda000bf06270 */
[----:B------:R-:W-:Y:S05]  /*0070*/  @P0 EXIT ;  /* 0x000000000000094d */ /* 0x000fea0003800000 */
[----:B------:R-:W0:Y:S01]  /*0080*/  LDCU UR4, c[0x0][0x370] ;  /* 0x00006e00ff0477ac */ /* 0x000e220008000800 */
[----:B------:R-:W1:Y:S01]  /*0090*/  LDCU.64 UR8, c[0x0][0x358] ;  /* 0x00006b00ff0877ac */ /* 0x000e620008000a00 */
[----:B0-----:R-:W-:-:S12]  /*00a0*/  UIMAD UR6, UR6, UR4, URZ ;  /* 0x00000004060672a4 */ /* 0x001fd8000f8e02ff */
.L_x_12:
[----:B------:R-:W-:Y:S01]  /*00b0*/  I2FP.F32.S32 R11, R8 ;  /* 0x00000008000b7245 */ /* 0x000fe20000201400 */
[----:B------:R-:W-:Y:S03]  /*00c0*/  BSSY.RECONVERGENT B0, `(.L_x_0) ;  /* 0x000006b000007945 */ /* 0x000fe60003800200 */
[C---:B------:R-:W-:Y:S01]  /*00d0*/  FSETP.GE.AND P0, PT, |R11|.reuse, 105615, PT ;  /* 0x47ce47800b00780b */ /* 0x040fe20003f06200 */
[----:B------:R-:W-:-:S06]  /*00e0*/  FMUL R0, R11, 0.63661974668502807617 ;  /* 0x3f22f9830b007820 */ /* 0x000fcc0000400000 */
[----:B0-----:R-:W0:Y:S02]  /*00f0*/  F2I.NTZ R0, R0 ;  /* 0x0000000000007305 */ /* 0x001e240000203100 */
[----:B0-----:R-:W-:Y:S01]  /*0100*/  I2FP.F32.S32 R14, R0 ;  /* 0x00000000000e7245 */ /* 0x001fe20000201400 */
[----:B------:R-:W-:-:S04]  /*0110*/  IMAD.MOV.U32 R15, RZ, RZ, R0 ;  /* 0x000000ffff0f7224 */ /* 0x000fc800078e0000 */
[----:B------:R-:W-:-:S04]  /*0120*/  FFMA R3, R14, -1.5707962512969970703, R11 ;  /* 0xbfc90fda0e037823 */ /* 0x000fc8000000000b */
[----:B------:R-:W-:-:S04]  /*0130*/  FFMA R3, R14, -7.5497894158615963534e-08, R3 ;  /* 0xb3a221680e037823 */ /* 0x000fc80000000003 */
[----:B------:R-:W-:-:S04]  /*0140*/  FFMA R14, R14, -5.3903029534742383927e-15, R3 ;  /* 0xa7c234c50e0e7823 */ /* 0x000fc80000000003 */
[----:B------:R-:W-:Y:S01]  /*0150*/  IMAD.MOV.U32 R6, RZ, RZ, R14 ;  /* 0x000000ffff067224 */ /* 0x000fe200078e000e */
[----:B------:R-:W-:Y:S06]  /*0160*/  @!P0 BRA `(.L_x_1) ;  /* 0x0000000400808947 */ /* 0x000fec0003800000 */
[----:B------:R-:W-:-:S13]  /*0170*/  FSETP.NEU.AND P0, PT, |R11|, +INF , PT ;  /* 0x7f8000000b00780b */ /* 0x000fda0003f0d200 */
[----:B------:R-:W-:Y:S01]  /*0180*/  @!P0 FMUL R6, RZ, R11 ;  /* 0x0000000bff068220 */ /* 0x000fe20000400000 */
[----:B------:R-:W-:Y:S01]  /*0190*/  @!P0 IMAD.MOV.U32 R0, RZ, RZ, RZ ;  /* 0x000000ffff008224 */ /* 0x000fe200078e00ff */
[----:B------:R-:W-:Y:S06]  /*01a0*/  @!P0 BRA `(.L_x_1) ;  /* 0x0000000400708947 */ /* 0x000fec0003800000 */
[----:B------:R-:W-:Y:S01]  /*01b0*/  IMAD.SHL.U32 R2, R11, 0x100, RZ ;  /* 0x000001000b027824 */ /* 0x000fe200078e00ff */
[----:B------:R-:W0:Y:S01]  /*01c0*/  LDCU.64 UR10, c[0x4][URZ] ;  /* 0x01000000ff0a77ac */ /* 0x000e220008000a00 */
[----:B------:R-:W-:Y:S02]  /*01d0*/  IMAD.MOV.U32 R0, RZ, RZ, RZ ;  /* 0x000000ffff007224 */ /* 0x000fe400078e00ff */
[----:B------:R-:W-:Y:S01]  /*01e0*/  IMAD.MOV.U32 R6, RZ, RZ, RZ ;  /* 0x000000ffff067224 */ /* 0x000fe200078e00ff */
[----:B------:R-:W-:Y:S01]  /*01f0*/  LOP3.LUT R7, R2, 0x80000000, RZ, 0xfc, !PT ;  /* 0x8000000002077812 */ /* 0x000fe200078efcff */
[----:B------:R-:W-:Y:S01]  /*0200*/  UMOV UR5, URZ ;  /* 0x000000ff00057c82 */ /* 0x000fe20008000000 */
[----:B------:R-:W-:-:S05]  /*0210*/  UMOV UR4, URZ ;  /* 0x000000ff00047c82 */ /* 0x000fca0008000000 */
.L_x_2:
[----:B0-----:R-:W-:Y:S02]  /*0220*/  IMAD.U32 R4, RZ, RZ, UR10 ;  /* 0x0000000aff047e24 */ /* 0x001fe4000f8e00ff */
[----:B------:R-:W-:-:S05]  /*0230*/  IMAD.U32 R5, RZ, RZ, UR11 ;  /* 0x0000000bff057e24 */ /* 0x000fca000f8e00ff */
[----:B-1----:R-:W2:Y:S01]  /*0240*/  LDG.E.CONSTANT R2, desc[UR8][R4.64] ;  /* 0x0000000804027981 */ /* 0x002ea2000c1e9900 */
[----:B------:R-:W-:Y:S01]  /*0250*/  UIADD3 UR4, UPT, UPT, UR4, 0x1, URZ ;  /* 0x0000000104047890 */ /* 0x000fe2000fffe0ff */
[C---:B------:R-:W-:Y:S01]  /*0260*/  ISETP.EQ.AND P0, PT, R6.reuse, RZ, PT ;  /* 0x000000ff0600720c */ /* 0x040fe20003f02270 */
[----:B------:R-:W-:Y:S01]  /*0270*/  UIADD3 UR10, UP1, UPT, UR10, 0x4, URZ ;  /* 0x000000040a0a7890 */ /* 0x000fe2000ff3e0ff */
[C---:B------:R-:W-:Y:S01]  /*0280*/  ISETP.EQ.AND P1, PT, R6.reuse, 0x4, PT ;  /* 0x000000040600780c */ /* 0x040fe20003f22270 */
[----:B------:R-:W-:Y:S01]  /*0290*/  UISETP.NE.AND UP0, UPT, UR4, 0x6, UPT ;  /* 0x000000060400788c */ /* 0x000fe2000bf05270 */
[C---:B------:R-:W-:Y:S01]  /*02a0*/  ISETP.EQ.AND P2, PT, R6.reuse, 0x8, PT ;  /* 0x000000080600780c */ /* 0x040fe20003f42270 */
[----:B------:R-:W-:Y:S01]  /*02b0*/  UIADD3.X UR11, UPT, UPT, URZ, UR11, URZ, UP1, !UPT ;  /* 0x0000000bff0b7290 */ /* 0x000fe20008ffe4ff */
[C---:B------:R-:W-:Y:S02]  /*02c0*/  ISETP.EQ.AND P3, PT, R6.reuse, 0xc, PT ;  /* 0x0000000c0600780c */ /* 0x040fe40003f62270 */
[----:B------:R-:W-:-:S02]  /*02d0*/  ISETP.EQ.AND P4, PT, R6, 0x10, PT ;  /* 0x000000100600780c */ /* 0x000fc40003f82270 */
[C---:B------:R-:W-:Y:S01]  /*02e0*/  ISETP.EQ.AND P5, PT, R6.reuse, 0x14, PT ;  /* 0x000000140600780c */ /* 0x040fe20003fa2270 */
[----:B------:R-:W-:Y:S02]  /*02f0*/  VIADD R6, R6, 0x4 ;  /* 0x0000000406067836 */ /* 0x000fe40000000000 */
[----:B--2---:R-:W-:-:S03]  /*0300*/  IMAD.WIDE.U32 R2, R2, R7, RZ ;  /* 0x0000000702027225 */ /* 0x004fc600078e00ff */
[----:B------:R-:W-:-:S04]  /*0310*/  IADD3 R2, P6, PT, R2, R0, RZ ;  /* 0x0000000002027210 */ /* 0x000fc80007fde0ff */
[----:B------:R-:W-:Y:S01]  /*0320*/  IADD3.X R0, PT, PT, R3, UR5, RZ, P6, !PT ;  /* 0x0000000503007c10 */ /* 0x000fe2000b7fe4ff */
[--C-:B------:R-:W-:Y:S01]  /*0330*/  @P0 IMAD.MOV.U32 R10, RZ, RZ, R2.reuse ;  /* 0x000000ffff0a0224 */ /* 0x100fe200078e0002 */
[----:B------:R-:W-:Y:S01]  /*0340*/  @P1 MOV R16, R2 ;  /* 0x0000000200101202 */ /* 0x000fe20000000f00 */
[--C-:B------:R-:W-:Y:S02]  /*0350*/  @P2 IMAD.MOV.U32 R17, RZ, RZ, R2.reuse ;  /* 0x000000ffff112224 */ /* 0x100fe400078e0002 */
[--C-:B------:R-:W-:Y:S02]  /*0360*/  @P3 IMAD.MOV.U32 R18, RZ, RZ, R2.reuse ;  /* 0x000000ffff123224 */ /* 0x100fe400078e0002 */
[--C-:B------:R-:W-:Y:S02]  /*0370*/  @P4 IMAD.MOV.U32 R19, RZ, RZ, R2.reuse ;  /* 0x000000ffff134224 */ /* 0x100fe400078e0002 */
[----:B------:R-:W-:Y:S01]  /*0380*/  @P5 IMAD.MOV.U32 R20, RZ, RZ, R2 ;  /* 0x000000ffff145224 */ /* 0x000fe200078e0002 */
[----:B------:R-:W-:Y:S06]  /*0390*/  BRA.U UP0, `(.L_x_2) ;  /* 0xfffffffd00a07547 */ /* 0x000fec000b83ffff */
[----:B------:R-:W-:Y:S01]  /*03a0*/  SHF.R.U32.HI R2, RZ, 0x17, R11 ;  /* 0x00000017ff027819 */ /* 0x000fe2000001160b */
[----:B------:R-:W-:Y:S03]  /*03b0*/  BSSY.RECONVERGENT B1, `(.L_x_3) ;  /* 0x0000029000017945 */ /* 0x000fe60003800200 */
[C---:B------:R-:W-:Y:S02]  /*03c0*/  LOP3.LUT R3, R2.reuse, 0xe0, RZ, 0xc0, !PT ;  /* 0x000000e002037812 */ /* 0x040fe400078ec0ff */
[----:B------:R-:W-:-:S03]  /*03d0*/  LOP3.LUT P6, RZ, R2, 0x1f, RZ, 0xc0, !PT ;  /* 0x0000001f02ff7812 */ /* 0x000fc600078cc0ff */
[----:B------:R-:W-:-:S05]  /*03e0*/  VIADD R3, R3, 0xffffff80 ;  /* 0xffffff8003037836 */ /* 0x000fca0000000000 */
[----:B------:R-:W-:-:S05]  /*03f0*/  SHF.R.U32.HI R3, RZ, 0x5, R3 ;  /* 0x00000005ff037819 */ /* 0x000fca0000011603 */
[----:B------:R-:W-:-:S05]  /*0400*/  IMAD.U32 R5, R3, -0x4, RZ ;  /* 0xfffffffc03057824 */ /* 0x000fca00078e00ff */
[C---:B------:R-:W-:Y:S02]  /*0410*/  ISETP.EQ.AND P3, PT, R5.reuse, -0x18, PT ;  /* 0xffffffe80500780c */ /* 0x040fe40003f62270 */
[C---:B------:R-:W-:Y:S02]  /*0420*/  ISETP.EQ.AND P4, PT, R5.reuse, -0x14, PT ;  /* 0xffffffec0500780c */ /* 0x040fe40003f82270 */
[C---:B------:R-:W-:Y:S02]  /*0430*/  ISETP.EQ.AND P2, PT, R5.reuse, -0x10, PT ;  /* 0xfffffff00500780c */ /* 0x040fe40003f42270 */
[C---:B------:R-:W-:Y:S02]  /*0440*/  ISETP.EQ.AND P1, PT, R5.reuse, -0xc, PT ;  /* 0xfffffff40500780c */ /* 0x040fe40003f22270 */
[C---:B------:R-:W-:Y:S02]  /*0450*/  ISETP.EQ.AND P0, PT, R5.reuse, -0x8, PT ;  /* 0xfffffff80500780c */ /* 0x040fe40003f02270 */
[----:B------:R-:W-:-:S03]  /*0460*/  ISETP.EQ.AND P5, PT, R5, RZ, PT ;  /* 0x000000ff0500720c */ /* 0x000fc60003fa2270 */
[----:B------:R-:W-:Y:S01]  /*0470*/  @P3 IMAD.MOV.U32 R3, RZ, RZ, R10 ;  /* 0x000000ffff033224 */ /* 0x000fe200078e000a */
[C---:B------:R-:W-:Y:S01]  /*0480*/  ISETP.EQ.AND P3, PT, R5.reuse, -0x4, PT ;  /* 0xfffffffc0500780c */ /* 0x040fe20003f62270 */
[----:B------:R-:W-:Y:S01]  /*0490*/  @P4 IMAD.MOV.U32 R3, RZ, RZ, R16 ;  /* 0x000000ffff034224 */ /* 0x000fe200078e0010 */
[----:B------:R-:W-:Y:S01]  /*04a0*/  @P4 MOV R4, R10 ;  /* 0x0000000a00044202 */ /* 0x000fe20000000f00 */
[----:B------:R-:W-:Y:S01]  /*04b0*/  @P2 IMAD.MOV.U32 R3, RZ, RZ, R17 ;  /* 0x000000ffff032224 */ /* 0x000fe200078e0011 */
[----:B------:R-:W-:Y:S01]  /*04c0*/  ISETP.EQ.AND P4, PT, R5, 0x4, PT ;  /* 0x000000040500780c */ /* 0x000fe20003f82270 */
[----:B------:R-:W-:Y:S02]  /*04d0*/  @P1 IMAD.MOV.U32 R3, RZ, RZ, R18 ;  /* 0x000000ffff031224 */ /* 0x000fe400078e0012 */
[----:B------:R-:W-:Y:S02]  /*04e0*/  @P0 IMAD.MOV.U32 R3, RZ, RZ, R19 ;  /* 0x000000ffff030224 */ /* 0x000fe400078e0013 */
[----:B------:R-:W-:-:S02]  /*04f0*/  @P2 IMAD.MOV.U32 R4, RZ, RZ, R16 ;  /* 0x000000ffff042224 */ /* 0x000fc400078e0010 */
[----:B------:R-:W-:Y:S02]  /*0500*/  @P1 IMAD.MOV.U32 R4, RZ, RZ, R17 ;  /* 0x000000ffff041224 */ /* 0x000fe400078e0011 */
[----:B------:R-:W-:Y:S01]  /*0510*/  @P3 MOV R3, R20 ;  /* 0x0000001400033202 */ /* 0x000fe20000000f00 */
[----:B------:R-:W-:Y:S02]  /*0520*/  @P5 IMAD.MOV.U32 R3, RZ, RZ, R0 ;  /* 0x000000ffff035224 */ /* 0x000fe400078e0000 */
[----:B------:R-:W-:Y:S02]  /*0530*/  @P0 IMAD.MOV.U32 R4, RZ, RZ, R18 ;  /* 0x000000ffff040224 */ /* 0x000fe400078e0012 */
[----:B------:R-:W-:Y:S02]  /*0540*/  @P3 IMAD.MOV.U32 R4, RZ, RZ, R19 ;  /* 0x000000ffff043224 */ /* 0x000fe400078e0013 */
[----:B------:R-:W-:Y:S02]  /*0550*/  @P5 IMAD.MOV.U32 R4, RZ, RZ, R20 ;  /* 0x000000ffff045224 */ /* 0x000fe400078e0014 */
[----:B------:R-:W-:-:S02]  /*0560*/  @P4 IMAD.MOV.U32 R4, RZ, RZ, R0 ;  /* 0x000000ffff044224 */ /* 0x000fc400078e0000 */
[----:B------:R-:W-:Y:S01]  /*0570*/  IMAD.MOV.U32 R6, RZ, RZ, R3 ;  /* 0x000000ffff067224 */ /* 0x000fe200078e0003 */
[----:B------:R-:W-:Y:S06]  /*0580*/  @!P6 BRA `(.L_x_4) ;  /* 0x00000000002ce947 */ /* 0x000fec0003800000 */
[----:B------:R-:W-:Y:S02]  /*0590*/  @P2 IMAD.MOV.U32 R3, RZ, RZ, R10 ;  /* 0x000000ffff032224 */ /* 0x000fe400078e000a */
[----:B------:R-:W-:Y:S02]  /*05a0*/  @P1 IMAD.MOV.U32 R3, RZ, RZ, R16 ;  /* 0x000000ffff031224 */ /* 0x000fe400078e0010 */
[----:B------:R-:W-:Y:S01]  /*05b0*/  @P0 IMAD.MOV.U32 R3, RZ, RZ, R17 ;  /* 0x000000ffff030224 */ /* 0x000fe200078e0011 */
[----:B------:R-:W-:Y:S01]  /*05c0*/  ISETP.EQ.AND P0, PT, R5, 0x8, PT ;  /* 0x000000080500780c */ /* 0x000fe20003f02270 */
[----:B------:R-:W-:Y:S01]  /*05d0*/  @P3 IMAD.MOV.U32 R3, RZ, RZ, R18 ;  /* 0x000000ffff033224 */ /* 0x000fe200078e0012 */
[----:B------:R-:W-:Y:S01]  /*05e0*/  @P5 MOV R3, R19 ;  /* 0x0000001300035202 */ /* 0x000fe20000000f00 */
[----:B------:R-:W-:Y:S01]  /*05f0*/  @P4 IMAD.MOV.U32 R3, RZ, RZ, R20 ;  /* 0x000000ffff034224 */ /* 0x000fe200078e0014 */
[----:B------:R-:W-:-:S04]  /*0600*/  LOP3.LUT R5, R2, 0x1f, RZ, 0xc0, !PT ;  /* 0x0000001f02057812 */ /* 0x000fc800078ec0ff */
[----:B------:R-:W-:-:S05]  /*0610*/  SHF.L.W.U32.HI R6, R4, R5, R6 ;  /* 0x0000000504067219 */ /* 0x000fca0000010e06 */
[----:B------:R-:W-:-:S05]  /*0620*/  @P0 IMAD.MOV.U32 R3, RZ, RZ, R0 ;  /* 0x000000ffff030224 */ /* 0x000fca00078e0000 */
[----:B------:R-:W-:-:S07]  /*0630*/  SHF.L.W.U32.HI R4, R3, R5, R4 ;  /* 0x0000000503047219 */ /* 0x000fce0000010e04 */
.L_x_4:
[----:B------:R-:W-:Y:S05]  /*0640*/  BSYNC.RECONVERGENT B1 ;  /* 0x0000000000017941 */ /* 0x000fea0003800200 */
.L_x_3:
[C---:B------:R-:W-:Y:S01]  /*0650*/  SHF.L.W.U32.HI R7, R4.reuse, 0x2, R6 ;  /* 0x0000000204077819 */ /* 0x040fe20000010e06 */
[----:B------:R-:W-:Y:S01]  /*0660*/  IMAD.SHL.U32 R4, R4, 0x4, RZ ;  /* 0x0000000404047824 */ /* 0x000fe200078e00ff */
[----:B------:R-:W-:Y:S01]  /*0670*/  UMOV UR4, 0x54442d19 ;  /* 0x54442d1900047882 */ /* 0x000fe20000000000 */
[----:B------:R-:W-:Y:S01]  /*0680*/  UMOV UR5, 0x3bf921fb ;  /* 0x3bf921fb00057882 */ /* 0x000fe20000000000 */
[----:B------:R-:W-:Y:S02]  /*0690*/  SHF.R.S32.HI R0, RZ, 0x1f, R7 ;  /* 0x0000001fff007819 */ /* 0x000fe40000011407 */
[----:B------:R-:W-:Y:S02]  /*06a0*/  ISETP.GE.AND P0, PT, R8, RZ, PT ;  /* 0x000000ff0800720c */ /* 0x000fe40003f06270 */
[C---:B------:R-:W-:Y:S02]  /*06b0*/  LOP3.LUT R4, R0.reuse, R4, RZ, 0x3c, !PT ;  /* 0x0000000400047212 */ /* 0x040fe400078e3cff */
[----:B------:R-:W-:-:S02]  /*06c0*/  LOP3.LUT R5, R0, R7, RZ, 0x3c, !PT ;  /* 0x0000000700057212 */ /* 0x000fc400078e3cff */
[----:B------:R-:W-:Y:S02]  /*06d0*/  SHF.R.U32.HI R0, RZ, 0x1e, R6 ;  /* 0x0000001eff007819 */ /* 0x000fe40000011606 */
[----:B------:R-:W0:Y:S01]  /*06e0*/  I2F.F64.S64 R2, R4 ;  /* 0x0000000400027312 */ /* 0x000e220000301c00 */
[C---:B------:R-:W-:Y:S02]  /*06f0*/  LOP3.LUT R6, R7.reuse, R11, RZ, 0x3c, !PT ;  /* 0x0000000b07067212 */ /* 0x040fe400078e3cff */
[----:B------:R-:W-:Y:S02]  /*0700*/  LEA.HI R0, R7, R0, RZ, 0x1 ;  /* 0x0000000007007211 */ /* 0x000fe400078f08ff */
[----:B------:R-:W-:-:S03]  /*0710*/  ISETP.GE.AND P1, PT, R6, RZ, PT ;  /* 0x000000ff0600720c */ /* 0x000fc60003f26270 */
[----:B------:R-:W-:-:S04]  /*0720*/  IMAD.MOV R6, RZ, RZ, -R0 ;  /* 0x000000ffff067224 */ /* 0x000fc800078e0a00 */
[----:B------:R-:W-:Y:S01]  /*0730*/  @!P0 IMAD.MOV.U32 R0, RZ, RZ, R6 ;  /* 0x000000ffff008224 */ /* 0x000fe200078e0006 */
[----:B0-----:R-:W-:-:S10]  /*0740*/  DMUL R2, R2, UR4 ;  /* 0x0000000402027c28 */ /* 0x001fd40008000000 */
[----:B------:R-:W0:Y:S02]  /*0750*/  F2F.F32.F64 R2, R2 ;  /* 0x0000000200027310 */ /* 0x000e240000301000 */
[----:B0-----:R-:W-:-:S07]  /*0760*/  FSEL R6, -R2, R2, !P1 ;  /* 0x0000000202067208 */ /* 0x001fce0004800100 */
.L_x_1:
[----:B-1----:R-:W-:Y:S05]  /*0770*/  BSYNC.RECONVERGENT B0 ;  /* 0x0000000000007941 */ /* 0x002fea0003800200 */
.L_x_0:
[----:B------:R-:W0:Y:S02]  /*0780*/  LDC.64 R2, c[0x0][0x380] ;  /* 0x0000e000ff027b82 */ /* 0x000e240000000a00 */
[----:B0-----:R-:W-:-:S05]  /*0790*/  IMAD.WIDE R2, R8, 0x8, R2 ;  /* 0x0000000808027825 */ /* 0x001fca00078e0202 */
[----:B------:R-:W2:Y:S01]  /*07a0*/  LDG.E.64 R4, desc[UR8][R2.64] ;  /* 0x0000000802047981 */ /* 0x000ea2000c1e1b00 */
[----:B------:R-:W-:Y:S02]  /*07b0*/  IMAD.MOV.U32 R12, RZ, RZ, 0x37cbac00 ;  /* 0x37cbac00ff0c7424 */ /* 0x000fe400078e00ff */
[----:B------:R-:W-:Y:S01]  /*07c0*/  FMUL R7, R6, R6 ;  /* 0x0000000606077220 */ /* 0x000fe20000400000 */
[C---:B------:R-:W-:Y:S01]  /*07d0*/  LOP3.LUT R9, R0.reuse, 0x1, RZ, 0xc0, !PT ;  /* 0x0000000100097812 */ /* 0x040fe200078ec0ff */
[----:B------:R-:W-:Y:S01]  /*07e0*/  IMAD.MOV.U32 R13, RZ, RZ, 0x3d2aaabb ;  /* 0x3d2aaabbff0d7424 */ /* 0x000fe200078e00ff */
[----:B------:R-:W-:Y:S01]  /*07f0*/  LOP3.LUT P1, RZ, R0, 0x2, RZ, 0xc0, !PT ;  /* 0x0000000200ff7812 */ /* 0x000fe2000782c0ff */
[----:B------:R-:W-:Y:S01]  /*0800*/  FFMA R21, R7, R12, -0.0013887860113754868507 ;  /* 0xbab607ed07157423 */ /* 0x000fe2000000000c */
[----:B------:R-:W-:Y:S01]  /*0810*/  ISETP.NE.U32.AND P0, PT, R9, 0x1, PT ;  /* 0x000000010900780c */ /* 0x000fe20003f05070 */
[----:B------:R-:W-:Y:S01]  /*0820*/  IMAD.MOV.U32 R9, RZ, RZ, 0x3effffff ;  /* 0x3effffffff097424 */ /* 0x000fe200078e00ff */
[----:B------:R-:W-:Y:S02]  /*0830*/  BSSY.RECONVERGENT B0, `(.L_x_5) ;  /* 0x000007c000007945 */ /* 0x000fe40003800200 */
[----:B------:R-:W-:-:S02]  /*0840*/  FSEL R22, R21, -0.00019574658654164522886, !P0 ;  /* 0xb94d415315167808 */ /* 0x000fc40004000000 */
[----:B------:R-:W-:Y:S02]  /*0850*/  FSEL R24, R13, 0.0083327032625675201416, !P0 ;  /* 0x3c0885e40d187808 */ /* 0x000fe40004000000 */
[----:B------:R-:W-:Y:S02]  /*0860*/  FSEL R21, -R9, -0.16666662693023681641, !P0 ;  /* 0xbe2aaaa809157808 */ /* 0x000fe40004000100 */
[----:B------:R-:W-:Y:S01]  /*0870*/  FSEL R0, R6, 1, P0 ;  /* 0x3f80000006007808 */ /* 0x000fe20000000000 */
[----:B------:R-:W-:-:S04]  /*0880*/  FFMA R22, R7, R22, R24 ;  /* 0x0000001607167223 */ /* 0x000fc80000000018 */
[C---:B------:R-:W-:Y:S01]  /*0890*/  FFMA R21, R7.reuse, R22, R21 ;  /* 0x0000001607157223 */ /* 0x040fe20000000015 */
[----:B------:R-:W-:-:S04]  /*08a0*/  FFMA R7, R7, R0, RZ ;  /* 0x0000000007077223 */ /* 0x000fc800000000ff */
[----:B------:R-:W-:-:S04]  /*08b0*/  FFMA R7, R7, R21, R0 ;  /* 0x0000001507077223 */ /* 0x000fc80000000000 */
[----:B------:R-:W-:-:S06]  /*08c0*/  @P1 FADD R7, RZ, -R7 ;  /* 0x80000007ff071221 */ /* 0x000fcc0000000000 */
[----:B------:R-:W2:Y:S02]  /*08d0*/  F2F.F64.F32 R6, R7 ;  /* 0x0000000700067310 */ /* 0x000ea40000201800 */
[----:B--2---:R-:W-:-:S14]  /*08e0*/  DSETP.GEU.AND P0, PT, R4, R6, PT ;  /* 0x000000060400722a */ /* 0x004fdc0003f0e000 */
[----:B------:R-:W-:Y:S05]  /*08f0*/  @P0 BRA `(.L_x_6) ;  /* 0x0000000400bc0947 */ /* 0x000fea0003800000 */
[----:B------:R-:W-:Y:S01]  /*0900*/  FSETP.GE.AND P0, PT, |R11|, 105615, PT ;  /* 0x47ce47800b00780b */ /* 0x000fe20003f06200 */
[----:B------:R-:W-:-:S12]  /*0910*/  BSSY.RECONVERGENT B1, `(.L_x_7) ;  /* 0x000005d000017945 */ /* 0x000fd80003800200 */
[----:B------:R-:W-:Y:S05]  /*0920*/  @!P0 BRA `(.L_x_8) ;  /* 0x00000004006c8947 */ /* 0x000fea0003800000 */
[----:B------:R-:W-:-:S13]  /*0930*/  FSETP.NEU.AND P0, PT, |R11|, +INF , PT ;  /* 0x7f8000000b00780b */ /* 0x000fda0003f0d200 */
[----:B------:R-:W-:Y:S01]  /*0940*/  @!P0 FMUL R14, RZ, R11 ;  /* 0x0000000bff0e8220 */ /* 0x000fe20000400000 */
[----:B------:R-:W-:Y:S01]  /*0950*/  @!P0 MOV R15, RZ ;  /* 0x000000ff000f8202 */ /* 0x000fe20000000f00 */
[----:B------:R-:W-:Y:S06]  /*0960*/  @!P0 BRA `(.L_x_8) ;  /* 0x00000004005c8947 */ /* 0x000fec0003800000 */
[----:B------:R-:W0:Y:S01]  /*0970*/  LDC.64 R4, c[0x4][RZ] ;  /* 0x01000000ff047b82 */ /* 0x000e220000000a00 */
[----:B------:R-:W-:Y:S01]  /*0980*/  IMAD.SHL.U32 R0, R11, 0x100, RZ ;  /* 0x000001000b007824 */ /* 0x000fe200078e00ff */
[----:B------:R-:W-:Y:S01]  /*0990*/  UMOV UR4, URZ ;  /* 0x000000ff00047c82 */ /* 0x000fe20008000000 */
[----:B------:R-:W-:Y:S02]  /*09a0*/  IMAD.MOV.U32 R21, RZ, RZ, RZ ;  /* 0x000000ffff157224 */ /* 0x000fe400078e00ff */
[----:B------:R-:W-:Y:S01]  /*09b0*/  IMAD.MOV.U32 R23, RZ, RZ, RZ ;  /* 0x000000ffff177224 */ /* 0x000fe200078e00ff */
[----:B------:R-:W-:-:S07]  /*09c0*/  LOP3.LUT R25, R0, 0x80000000, RZ, 0xfc, !PT ;  /* 0x8000000000197812 */ /* 0x000fce00078efcff */
.L_x_9:
[----:B0-----:R-:W-:-:S06]  /*09d0*/  IMAD.WIDE.U32 R6, R23, 0x4, R4 ;  /* 0x0000000417067825 */ /* 0x001fcc00078e0004 */
[----:B------:R-:W2:Y:S01]  /*09e0*/  LDG.E.CONSTANT R6, desc[UR8][R6.64] ;  /* 0x0000000806067981 */ /* 0x000ea2000c1e9900 */
[C---:B------:R-:W-:Y:S02]  /*09f0*/  IMAD.SHL.U32 R0, R23.reuse, 0x4, RZ ;  /* 0x0000000417007824 */ /* 0x040fe400078e00ff */
[----:B------:R-:W-:-:S03]  /*0a00*/  VIADD R23, R23, 0x1 ;  /* 0x0000000117177836 */ /* 0x000fc60000000000 */
[C---:B------:R-:W-:Y:S02]  /*0a10*/  ISETP.EQ.AND P0, PT, R0.reuse, RZ, PT ;  /* 0x000000ff0000720c */ /* 0x040fe40003f02270 */
[C---:B------:R-:W-:Y:S02]  /*0a20*/  ISETP.EQ.AND P5, PT, R0.reuse, 0x4, PT ;  /* 0x000000040000780c */ /* 0x040fe40003fa2270 */
[C---:B------:R-:W-:Y:S02]  /*0a30*/  ISETP.EQ.AND P4, PT, R0.reuse, 0x8, PT ;  /* 0x000000080000780c */ /* 0x040fe40003f82270 */
[C---:B------:R-:W-:Y:S02]  /*0a40*/  ISETP.EQ.AND P3, PT, R0.reuse, 0xc, PT ;  /* 0x0000000c0000780c */ /* 0x040fe40003f62270 */
[C---:B------:R-:W-:Y:S02]  /*0a50*/  ISETP.EQ.AND P2, PT, R0.reuse, 0x10, PT ;  /* 0x000000100000780c */ /* 0x040fe40003f42270 */
[----:B------:R-:W-:Y:S01]  /*0a60*/  ISETP.EQ.AND P1, PT, R0, 0x14, PT ;  /* 0x000000140000780c */ /* 0x000fe20003f22270 */
[----:B--2---:R-:W-:-:S03]  /*0a70*/  IMAD.WIDE.U32 R14, R6, R25, RZ ;  /* 0x00000019060e7225 */ /* 0x004fc600078e00ff */
[----:B------:R-:W-:-:S04]  /*0a80*/  IADD3 R0, P6, PT, R14, R21, RZ ;  /* 0x000000150e007210 */ /* 0x000fc80007fde0ff */
[----:B------:R-:W-:Y:S01]  /*0a90*/  IADD3.X R21, PT, PT, R15, UR4, RZ, P6, !PT ;  /* 0x000000040f157c10 */ /* 0x000fe2000b7fe4ff */
[--C-:B------:R-:W-:Y:S01]  /*0aa0*/  @P0 IMAD.MOV.U32 R10, RZ, RZ, R0.reuse ;  /* 0x000000ffff0a0224 */ /* 0x100fe200078e0000 */
[----:B------:R-:W-:Y:S01]  /*0ab0*/  ISETP.NE.AND P6, PT, R23, 0x6, PT ;  /* 0x000000061700780c */ /* 0x000fe20003fc5270 */
[--C-:B------:R-:W-:Y:S01]  /*0ac0*/  @P5 IMAD.MOV.U32 R16, RZ, RZ, R0.reuse ;  /* 0x000000ffff105224 */ /* 0x100fe200078e0000 */
[----:B------:R-:W-:Y:S01]  /*0ad0*/  @P4 MOV R17, R0 ;  /* 0x0000000000114202 */ /* 0x000fe20000000f00 */
[--C-:B------:R-:W-:Y:S02]  /*0ae0*/  @P3 IMAD.MOV.U32 R18, RZ, RZ, R0.reuse ;  /* 0x000000ffff123224 */ /* 0x100fe400078e0000 */
[--C-:B------:R-:W-:Y:S02]  /*0af0*/  @P2 IMAD.MOV.U32 R19, RZ, RZ, R0.reuse ;  /* 0x000000ffff132224 */ /* 0x100fe400078e0000 */
[----:B------:R-:W-:-:S06]  /*0b00*/  @P1 IMAD.MOV.U32 R20, RZ, RZ, R0 ;  /* 0x000000ffff141224 */ /* 0x000fcc00078e0000 */
[----:B------:R-:W-:Y:S05]  /*0b10*/  @P6 BRA `(.L_x_9) ;  /* 0xfffffffc00ac6947 */ /* 0x000fea000383ffff */
        /* <DEDUP_REMOVED lines=12> */
[----:B------:R-:W-:-:S03]  /*0be0*/  ISETP.EQ.AND P5, PT, R7, 0x4, PT ;  /* 0x000000040700780c */ /* 0x000fc60003fa2270 */
[--C-:B------:R-:W-:Y:S01]  /*0bf0*/  @P3 IMAD.MOV.U32 R0, RZ, RZ, R10.reuse ;  /* 0x000000ffff003224 */ /* 0x100fe200078e000a */
[C---:B------:R-:W-:Y:S01]  /*0c00*/  ISETP.EQ.AND P3, PT, R7.reuse, -0x4, PT ;  /* 0xfffffffc0700780c */ /* 0x040fe20003f62270 */
[----:B------:R-:W-:Y:S01]  /*0c10*/  @P4 IMAD.MOV.U32 R4, RZ, RZ, R10 ;  /* 0x000000ffff044224 */ /* 0x000fe200078e000a */
[----:B------:R-:W-:Y:S01]  /*0c20*/  @P4 MOV R0, R16 ;  /* 0x0000001000004202 */ /* 0x000fe20000000f00 */
[----:B------:R-:W-:Y:S01]  /*0c30*/  @P2 IMAD.MOV.U32 R4, RZ, RZ, R16 ;  /* 0x000000ffff042224 */ /* 0x000fe200078e0010 */
[----:B------:R-:W-:Y:S01]  /*0c40*/  ISETP.EQ.AND P4, PT, R7, RZ, PT ;  /* 0x000000ff0700720c */ /* 0x000fe20003f82270 */
[--C-:B------:R-:W-:Y:S02]  /*0c50*/  @P2 IMAD.MOV.U32 R0, RZ, RZ, R17.reuse ;  /* 0x000000ffff002224 */ /* 0x100fe400078e0011 */
[----:B------:R-:W-:Y:S02]  /*0c60*/  @P1 IMAD.MOV.U32 R4, RZ, RZ, R17 ;  /* 0x000000ffff041224 */ /* 0x000fe400078e0011 */
[----:B------:R-:W-:-:S02]  /*0c70*/  @P1 IMAD.MOV.U32 R0, RZ, RZ, R18 ;  /* 0x000000ffff001224 */ /* 0x000fc400078e0012 */
[----:B------:R-:W-:Y:S02]  /*0c80*/  @P0 IMAD.MOV.U32 R4, RZ, RZ, R18 ;  /* 0x000000ffff040224 */ /* 0x000fe400078e0012 */
[--C-:B------:R-:W-:Y:S01]  /*0c90*/  @P0 IMAD.MOV.U32 R0, RZ, RZ, R19.reuse ;  /* 0x000000ffff000224 */ /* 0x100fe200078e0013 */
[----:B------:R-:W-:Y:S01]  /*0ca0*/  @P3 MOV R0, R20 ;  /* 0x0000001400003202 */ /* 0x000fe20000000f00 */
[----:B------:R-:W-:Y:S02]  /*0cb0*/  @P3 IMAD.MOV.U32 R4, RZ, RZ, R19 ;  /* 0x000000ffff043224 */ /* 0x000fe400078e0013 */
[----:B------:R-:W-:Y:S02]  /*0cc0*/  @P4 IMAD.MOV.U32 R4, RZ, RZ, R20 ;  /* 0x000000ffff044224 */ /* 0x000fe400078e0014 */
[--C-:B------:R-:W-:Y:S02]  /*0cd0*/  @P4 IMAD.MOV.U32 R0, RZ, RZ, R21.reuse ;  /* 0x000000ffff004224 */ /* 0x100fe400078e0015 */
[----:B------:R-:W-:Y:S01]  /*0ce0*/  @P5 IMAD.MOV.U32 R4, RZ, RZ, R21 ;  /* 0x000000ffff045224 */ /* 0x000fe200078e0015 */
        /* <DEDUP_REMOVED lines=12> */
.L_x_11:
[----:B------:R-:W-:Y:S05]  /*0db0*/  BSYNC.RECONVERGENT B2 ;  /* 0x0000000000027941 */ /* 0x000fea0003800200 */
.L_x_10:
        /* <DEDUP_REMOVED lines=9> */
[C---:B------:R-:W-:Y:S02]  /*0e50*/  LOP3.LUT R11, R15.reuse, R11, RZ, 0x3c, !PT ;  /* 0x0000000b0f0b7212 */ /* 0x040fe400078e3cff */
[----:B------:R-:W0:Y:S01]  /*0e60*/  I2F.F64.S64 R4, R4 ;  /* 0x0000000400047312 */ /* 0x000e220000301c00 */
[----:B------:R-:W-:Y:S02]  /*0e70*/  LEA.HI R15, R15, R0, RZ, 0x1 ;  /* 0x000000000f0f7211 */ /* 0x000fe400078f08ff */
[----:B------:R-:W-:-:S03]  /*0e80*/  ISETP.GE.AND P0, PT, R11, RZ, PT ;  /* 0x000000ff0b00720c */ /* 0x000fc60003f06270 */
[----:B------:R-:W-:-:S04]  /*0e90*/  IMAD.MOV R0, RZ, RZ, -R15 ;  /* 0x000000ffff007224 */ /* 0x000fc800078e0a0f */
[----:B------:R-:W-:Y:S01]  /*0ea0*/  @!P1 IMAD.MOV.U32 R15, RZ, RZ, R0 ;  /* 0x000000ffff0f9224 */ /* 0x000fe200078e0000 */
[----:B0-----:R-:W-:-:S10]  /*0eb0*/  DMUL R6, R4, UR4 ;  /* 0x0000000404067c28 */ /* 0x001fd40008000000 */
[----:B------:R-:W0:Y:S02]  /*0ec0*/  F2F.F32.F64 R6, R6 ;  /* 0x0000000600067310 */ /* 0x000e240000301000 */
[----:B0-----:R-:W-:-:S07]  /*0ed0*/  FSEL R14, -R6, R6, !P0 ;  /* 0x00000006060e7208 */ /* 0x001fce0004000100 */
.L_x_8:
[----:B------:R-:W-:Y:S05]  /*0ee0*/  BSYNC.RECONVERGENT B1 ;  /* 0x0000000000017941 */ /* 0x000fea0003800200 */
.L_x_7:
[----:B------:R-:W-:Y:S01]  /*0ef0*/  FMUL R5, R14, R14 ;  /* 0x0000000e0e057220 */ /* 0x000fe20000400000 */
[C---:B------:R-:W-:Y:S02]  /*0f00*/  LOP3.LUT R0, R15.reuse, 0x1, RZ, 0xc0, !PT ;  /* 0x000000010f007812 */ /* 0x040fe400078ec0ff */
[----:B------:R-:W-:Y:S01]  /*0f10*/  LOP3.LUT P1, RZ, R15, 0x2, RZ, 0xc0, !PT ;  /* 0x000000020fff7812 */ /* 0x000fe2000782c0ff */
[----:B------:R-:W-:Y:S01]  /*0f20*/  FFMA R12, R5, R12, -0.0013887860113754868507 ;  /* 0xbab607ed050c7423 */ /* 0x000fe2000000000c */
[----:B------:R-:W-:-:S04]  /*0f30*/  ISETP.NE.U32.AND P0, PT, R0, 0x1, PT ;  /* 0x000000010000780c */ /* 0x000fc80003f05070 */
[----:B------:R-:W-:Y:S02]  /*0f40*/  FSEL R4, R13, 0.0083327032625675201416, !P0 ;  /* 0x3c0885e40d047808 */ /* 0x000fe40004000000 */
[----:B------:R-:W-:Y:S02]  /*0f50*/  FSEL R12, R12, -0.00019574658654164522886, !P0 ;  /* 0xb94d41530c0c7808 */ /* 0x000fe40004000000 */
[----:B------:R-:W-:Y:S02]  /*0f60*/  FSEL R0, R14, 1, P0 ;  /* 0x3f8000000e007808 */ /* 0x000fe40000000000 */
[----:B------:R-:W-:Y:S01]  /*0f70*/  FSEL R9, -R9, -0.16666662693023681641, !P0 ;  /* 0xbe2aaaa809097808 */ /* 0x000fe20004000100 */
[C---:B------:R-:W-:Y:S02]  /*0f80*/  FFMA R4, R5.reuse, R12, R4 ;  /* 0x0000000c05047223 */ /* 0x040fe40000000004 */
[C---:B------:R-:W-:Y:S02]  /*0f90*/  FFMA R7, R5.reuse, R0, RZ ;  /* 0x0000000005077223 */ /* 0x040fe400000000ff */
[----:B------:R-:W-:-:S04]  /*0fa0*/  FFMA R4, R5, R4, R9 ;  /* 0x0000000405047223 */ /* 0x000fc80000000009 */
[----:B------:R-:W-:-:S04]  /*0fb0*/  FFMA R4, R7, R4, R0 ;  /* 0x0000000407047223 */ /* 0x000fc80000000000 */
[----:B------:R-:W-:-:S06]  /*0fc0*/  @P1 FADD R4, RZ, -R4 ;  /* 0x80000004ff041221 */ /* 0x000fcc0000000000 */
[----:B------:R-:W0:Y:S02]  /*0fd0*/  F2F.F64.F32 R4, R4 ;  /* 0x0000000400047310 */ /* 0x000e240000201800 */
[----:B0-----:R0:W-:Y:S02]  /*0fe0*/  STG.E.64 desc[UR8][R2.64], R4 ;  /* 0x0000000402007986 */ /* 0x0011e4000c101b08 */
.L_x_6:
[----:B------:R-:W-:Y:S05]  /*0ff0*/  BSYNC.RECONVERGENT B0 ;  /* 0x0000000000007941 */ /* 0x000fea0003800200 */
.L_x_5:
[----:B------:R-:W1:Y:S01]  /*1000*/  LDCU UR4, c[0x0][0x388] ;  /* 0x00007100ff0477ac */ /* 0x000e620008000800 */
[----:B------:R-:W-:-:S05]  /*1010*/  VIADD R8, R8, UR6 ;  /* 0x0000000608087c36 */ /* 0x000fca0008000000 */
[----:B-1----:R-:W-:-:S13]  /*1020*/  ISETP.GE.AND P0, PT, R8, UR4, PT ;  /* 0x0000000408007c0c */ /* 0x002fda000bf06270 */
[----:B------:R-:W-:Y:S05]  /*1030*/  @!P0 BRA `(.L_x_12) ;  /* 0xfffffff0001c8947 */ /* 0x000fea000383ffff */
[----:B------:R-:W-:Y:S05]  /*1040*/  EXIT ;  /* 0x000000000000794d */ /* 0x000fea0003800000 */
.L_x_13:
[----:B------:R-:W-:-:S00]  /*1050*/  BRA `(.L_x_13) ;  /* 0xfffffffc00fc7947 */ /* 0x000fc0000383ffff */
[----:B------:R-:W-:-:S00]  /*1060*/  NOP ;  /* 0x0000000000007918 */ /* 0x000fc00000000000 */
        /* <DEDUP_REMOVED lines=9> */
.L_x_14:


//--------------------- .nv.global.init           --------------------------
	.section	.nv.global.init,"aw",@progbits
	.align	4
.nv.global.init:
	.type		__cudart_i2opi_f,@object
	.size		__cudart_i2opi_f,(.L_0 - __cudart_i2opi_f)
__cudart_i2opi_f:
        /*0000*/ 	.byte	0x41, 0x90, 0x43, 0x3c, 0x99, 0x95, 0x62, 0xdb, 0xc0, 0xdd, 0x34, 0xf5, 0xd1, 0x57, 0x27, 0xfc
        /*0010*/ 	.byte	0x29, 0x15, 0x44, 0x4e, 0x6e, 0x83, 0xf9, 0xa2
.L_0:


//--------------------- .nv.shared.reserved.0     --------------------------
	.section	.nv.shared.reserved.0,"aw",@nobits
	.weak		__nv_reservedSMEM_offset_0_alias
	.size		__nv_reservedSMEM_offset_0_alias, 0, 64
	.other		__nv_reservedSMEM_offset_0_alias,@"STO_CUDA_RESERVED_SHARED STV_DEFAULT"
__nv_reservedSMEM_offset_0_alias:
	.zero		0
	.zero		64


//--------------------- .nv.constant0._Z7getMaxsPdi --------------------------
	.section	.nv.constant0._Z7getMaxsPdi,"a",@progbits
	.sectionflags	@""
	.align	4
.nv.constant0._Z7getMaxsPdi:
	.zero		908


//--------------------- SYMBOLS --------------------------

	.type		.nv.reservedSmem.offset0,@object
	.size		.nv.reservedSmem.offset0,0x4
